//
// Generated by NVIDIA NVVM Compiler
//
// Compiler Build ID: CL-36424714
// Cuda compilation tools, release 13.0, V13.0.88
// Based on NVVM 20.0.0
//

.version 9.0
.target sm_100
.address_size 64

	// .globl	_Z4testPf

.visible .entry _Z4testPf(
	.param .u64 .ptr .align 1 _Z4testPf_param_0
)
{
	.reg .pred 	%p<3>;
	.reg .b32 	%r<3>;
	.reg .b32 	%f<2>;
	.reg .b64 	%rd<5>;

	ld.param.u64 	%rd1, [_Z4testPf_param_0];
	mov.u32 	%r1, %tid.x;
	and.b32  	%r2, %r1, 1;
	setp.eq.b32 	%p1, %r2, 1;
	not.pred 	%p2, %p1;
	@%p2 bra 	$L__BB0_2;
	cvta.to.global.u64 	%rd2, %rd1;
	cvt.rn.f32.u32 	%f1, %r1;
	mul.wide.u32 	%rd3, %r1, 4;
	add.s64 	%rd4, %rd2, %rd3;
	st.global.f32 	[%rd4], %f1;
$L__BB0_2:
	ret;

}


// ===== COMPILED SASS (sm_100) =====

	.target	sm_100

	.elftype	@"ET_EXEC"


//--------------------- .note.nv.tkinfo           --------------------------
	.section	.note.nv.tkinfo,"",@"SHT_NOTE"
	.sectionflags	@"SHF_NOTE_NV_TKINFO"
	.tkinfo
        /*0018*/ 	.word	0x00000002
        /*0030*/ 	.string	""
        /*0030*/ 	.string	"ptxas"
        /*0030*/ 	.string	"Cuda compilation tools, release 13.0, V13.0.88"
        /*0030*/ 	.string	"Build cuda_13.0.r13.0/compiler.36424714_0"
        /*0030*/ 	.string	"-arch sm_100 -m 64 "



//--------------------- .note.nv.cuinfo           --------------------------
	.section	.note.nv.cuinfo,"",@"SHT_NOTE"
	.sectionflags	@"SHF_NOTE_NV_CUINFO"
        /*0018*/ 	.short	0x0002
        /*001a*/ 	.short	0x0064
        /*001c*/ 	.short	0x0082
	.zero		2


//--------------------- .nv.info                  --------------------------
	.section	.nv.info,"",@"SHT_CUDA_INFO"
	.align	4


	//----- nvinfo : EIATTR_REGCOUNT
	.align		4
        /*0000*/ 	.byte	0x04, 0x2f
        /*0002*/ 	.short	(.L_1 - .L_0)
	.align		4
.L_0:
        /*0004*/ 	.word	index@(_Z4testPf)
        /*0008*/ 	.word	0x0000000a


	//----- nvinfo : EIATTR_FRAME_SIZE
	.align		4
.L_1:
        /*000c*/ 	.byte	0x04, 0x11
        /*000e*/ 	.short	(.L_3 - .L_2)
	.align		4
.L_2:
        /*0010*/ 	.word	index@(_Z4testPf)
        /*0014*/ 	.word	0x00000000


	//----- nvinfo : EIATTR_MIN_STACK_SIZE
	.align		4
.L_3:
        /*0018*/ 	.byte	0x04, 0x12
        /*001a*/ 	.short	(.L_5 - .L_4)
	.align		4
.L_4:
        /*001c*/ 	.word	index@(_Z4testPf)
        /*0020*/ 	.word	0x00000000
.L_5:


//--------------------- .nv.compat                --------------------------
	.section	.nv.compat,"",@"SHT_CUDA_COMPAT_INFO"
	.align	4
        /*0000*/ 	.byte	0x02, 0x09, 0x00, 0x00, 0x02, 0x02, 0x01, 0x00, 0x02, 0x05, 0x05, 0x00, 0x03, 0x07, 0x01, 0x01
        /*0010*/ 	.byte	0x02, 0x03, 0x00, 0x00, 0x02, 0x06, 0x01, 0x00, 0x04, 0x0b, 0x08, 0x00, 0x09, 0x00, 0x00, 0x00
        /*0020*/ 	.byte	0x00, 0x00, 0x00, 0x00


//--------------------- .nv.info._Z4testPf        --------------------------
	.section	.nv.info._Z4testPf,"",@"SHT_CUDA_INFO"
	.sectionflags	@""
	.align	4


	//----- nvinfo : EIATTR_CUDA_API_VERSION
	.align		4
        /*0000*/ 	.byte	0x04, 0x37
        /*0002*/ 	.short	(.L_7 - .L_6)
.L_6:
        /*0004*/ 	.word	0x00000082


	//----- nvinfo : EIATTR_KPARAM_INFO
	.align		4
.L_7:
        /*0008*/ 	.byte	0x04, 0x17
        /*000a*/ 	.short	(.L_9 - .L_8)
.L_8:
        /*000c*/ 	.word	0x00000000
        /*0010*/ 	.short	0x0000
        /*0012*/ 	.short	0x0000
        /*0014*/ 	.byte	0x00, 0xf5, 0x21, 0x00


	//----- nvinfo : EIATTR_SPARSE_MMA_MASK
	.align		4
.L_9:
        /*0018*/ 	.byte	0x03, 0x50
        /*001a*/ 	.short	0x0000


	//----- nvinfo : EIATTR_MAXREG_COUNT
	.align		4
        /*001c*/ 	.byte	0x03, 0x1b
        /*001e*/ 	.short	0x00ff


	//----- nvinfo : EIATTR_MERCURY_ISA_VERSION
	.align		4
        /*0020*/ 	.byte	0x03, 0x5f
        /*0022*/ 	.short	0x0101


	//----- nvinfo : EIATTR_VRC_CTA_INIT_COUNT
	.align		4
        /*0024*/ 	.byte	0x02, 0x4a
	.zero		1
	.zero		1


	//----- nvinfo : EIATTR_EXIT_INSTR_OFFSETS
	.align		4
        /*0028*/ 	.byte	0x04, 0x1c
        /*002a*/ 	.short	(.L_11 - .L_10)


	//   ....[0]....
.L_10:
        /*002c*/ 	.word	0x00000040


	//   ....[1]....
        /*0030*/ 	.word	0x000000a0


	//----- nvinfo : EIATTR_CBANK_PARAM_SIZE
	.align		4
.L_11:
        /*0034*/ 	.byte	0x03, 0x19
        /*0036*/ 	.short	0x0008


	//----- nvinfo : EIATTR_PARAM_CBANK
	.align		4
        /*0038*/ 	.byte	0x04, 0x0a
        /*003a*/ 	.short	(.L_13 - .L_12)
	.align		4
.L_12:
        /*003c*/ 	.word	index@(.nv.constant0._Z4testPf)
        /*0040*/ 	.short	0x0380
        /*0042*/ 	.short	0x0008


	//----- nvinfo : EIATTR_SW_WAR
	.align		4
.L_13:
        /*0044*/ 	.byte	0x04, 0x36
        /*0046*/ 	.short	(.L_15 - .L_14)
.L_14:
        /*0048*/ 	.word	0x00000008
.L_15:


//--------------------- .nv.callgraph             --------------------------
	.section	.nv.callgraph,"",@"SHT_CUDA_CALLGRAPH"
	.align	4
	.sectionentsize	8
	.align		4
        /*0000*/ 	.word	0x00000000
	.align		4
        /*0004*/ 	.word	0xffffffff
	.align		4
        /*0008*/ 	.word	0x00000000
	.align		4
        /*000c*/ 	.word	0xfffffffe
	.align		4
        /*0010*/ 	.word	0x00000000
	.align		4
        /*0014*/ 	.word	0xfffffffd
	.align		4
        /*0018*/ 	.word	0x00000000
	.align		4
        /*001c*/ 	.word	0xfffffffc


//--------------------- .text._Z4testPf           --------------------------
	.section	.text._Z4testPf,"ax",@progbits
	.align	128
        .global         _Z4testPf
        .type           _Z4testPf,@function
        .size           _Z4testPf,(.L_x_1 - _Z4testPf)
        .other          _Z4testPf,@"STO_CUDA_ENTRY STV_DEFAULT"
_Z4testPf:
.text._Z4testPf:
[----:B------:R-:W-:Y:S01]  /*0000*/  LDC R1, c[0x0][0x37c] ;  /* 0x0000df00ff017b82 */ /* 0x000fe20000000800 */
[----:B------:R-:W0:Y:S02]  /*0010*/  S2R R7, SR_TID.X ;  /* 0x0000000000077919 */ /* 0x000e240000002100 */
[----:B0-----:R-:W-:-:S04]  /*0020*/  LOP3.LUT R0, R7, 0x1, RZ, 0xc0, !PT ;  /* 0x0000000107007812 */ /* 0x001fc800078ec0ff */
[----:B------:R-:W-:-:S13]  /*0030*/  ISETP.NE.U32.AND P0, PT, R0, 0x1, PT ;  /* 0x000000010000780c */ /* 0x000fda0003f05070 */
[----:B------:R-:W-:Y:S05]  /*0040*/  @P0 EXIT ;  /* 0x000000000000094d */ /* 0x000fea0003800000 */
[----:B------:R-:W0:Y:S01]  /*0050*/  LDC.64 R2, c[0x0][0x380] ;  /* 0x0000e000ff027b82 */ /* 0x000e220000000a00 */
[----:B------:R-:W1:Y:S01]  /*0060*/  LDCU.64 UR4, c[0x0][0x358] ;  /* 0x00006b00ff0477ac */ /* 0x000e620008000a00 */
[----:B------:R-:W-:Y:S01]  /*0070*/  I2FP.F32.U32 R5, R7 ;  /* 0x0000000700057245 */ /* 0x000fe20000201000 */
[----:B0-----:R-:W-:-:S05]  /*0080*/  IMAD.WIDE.U32 R2, R7, 0x4, R2 ;  /* 0x0000000407027825 */ /* 0x001fca00078e0002 */
[----:B-1----:R-:W-:Y:S01]  /*0090*/  STG.E desc[UR4][R2.64], R5 ;  /* 0x0000000502007986 */ /* 0x002fe2000c101904 */
[----:B------:R-:W-:Y:S05]  /*00a0*/  EXIT ;  /* 0x000000000000794d */ /* 0x000fea0003800000 */
.L_x_0:
[----:B------:R-:W-:-:S00]  /*00b0*/  BRA `(.L_x_0) ;  /* 0xfffffffc00fc7947 */ /* 0x000fc0000383ffff */
[----:B------:R-:W-:-:S00]  /*00c0*/  NOP ;  /* 0x0000000000007918 */ /* 0x000fc00000000000 */
        /* <DEDUP_REMOVED lines=11> */
.L_x_1:


//--------------------- .nv.shared.reserved.0     --------------------------
	.section	.nv.shared.reserved.0,"aw",@nobits
	.weak		__nv_reservedSMEM_offset_0_alias
	.size		__nv_reservedSMEM_offset_0_alias, 0, 64
	.other		__nv_reservedSMEM_offset_0_alias,@"STO_CUDA_RESERVED_SHARED STV_DEFAULT"
__nv_reservedSMEM_offset_0_alias:
	.zero		0
	.zero		64


//--------------------- .nv.constant0._Z4testPf   --------------------------
	.section	.nv.constant0._Z4testPf,"a",@progbits
	.sectionflags	@""
	.align	4
.nv.constant0._Z4testPf:
	.zero		904


//--------------------- SYMBOLS --------------------------

	.type		.nv.reservedSmem.offset0,@object
	.size		.nv.reservedSmem.offset0,0x4
